//
// Generated by NVIDIA NVVM Compiler
//
// Compiler Build ID: CL-36424714
// Cuda compilation tools, release 13.0, V13.0.88
// Based on NVVM 20.0.0
//

.version 9.0
.target sm_100
.address_size 64

	// .globl	_Z1fPii

.visible .entry _Z1fPii(
	.param .u64 .ptr .align 1 _Z1fPii_param_0,
	.param .u32 _Z1fPii_param_1
)
{
	.reg .pred 	%p<8>;
	.reg .b32 	%r<29>;
	.reg .b64 	%rd<37>;

	ld.param.u64 	%rd22, [_Z1fPii_param_0];
	ld.param.u32 	%r6, [_Z1fPii_param_1];
	cvta.to.global.u64 	%rd1, %rd22;
	mov.u32 	%r7, %ctaid.x;
	mov.u32 	%r8, %ntid.x;
	mov.u32 	%r9, %tid.x;
	mad.lo.s32 	%r10, %r7, %r8, %r9;
	mov.u32 	%r11, %nctaid.x;
	mul.lo.s32 	%r12, %r8, %r11;
	add.s32 	%r13, %r12, %r6;
	add.s32 	%r14, %r13, -1;
	div.s32 	%r15, %r14, %r12;
	cvt.s64.s32 	%rd2, %r15;
	mul.wide.s32 	%rd34, %r15, %r10;
	setp.lt.s32 	%p1, %r15, 1;
	cvt.s64.s32 	%rd4, %r6;
	setp.ge.s64 	%p2, %rd34, %rd4;
	or.pred  	%p3, %p1, %p2;
	@%p3 bra 	$L__BB0_7;
	add.s64 	%rd23, %rd34, %rd2;
	min.s64 	%rd24, %rd23, %rd4;
	add.s64 	%rd25, %rd34, 1;
	max.s64 	%rd26, %rd24, %rd25;
	sub.s64 	%rd5, %rd26, %rd34;
	and.b64  	%rd6, %rd5, 3;
	sub.s64 	%rd27, %rd34, %rd26;
	setp.gt.u64 	%p4, %rd27, -4;
	mov.b32 	%r27, 0;
	@%p4 bra 	$L__BB0_4;
	and.b64  	%rd32, %rd5, -4;
	shl.b64 	%rd28, %rd34, 2;
	add.s64 	%rd29, %rd28, %rd1;
	add.s64 	%rd31, %rd29, 8;
	mov.b32 	%r27, 0;
$L__BB0_3:
	ld.global.u32 	%r18, [%rd31+-8];
	add.s32 	%r19, %r18, %r27;
	st.global.u32 	[%rd31+-8], %r19;
	ld.global.u32 	%r20, [%rd31+-4];
	add.s32 	%r21, %r20, %r19;
	st.global.u32 	[%rd31+-4], %r21;
	ld.global.u32 	%r22, [%rd31];
	add.s32 	%r23, %r22, %r21;
	st.global.u32 	[%rd31], %r23;
	ld.global.u32 	%r24, [%rd31+4];
	add.s32 	%r27, %r24, %r23;
	st.global.u32 	[%rd31+4], %r27;
	add.s64 	%rd34, %rd34, 4;
	add.s64 	%rd32, %rd32, -4;
	add.s64 	%rd31, %rd31, 16;
	setp.ne.s64 	%p5, %rd32, 0;
	@%p5 bra 	$L__BB0_3;
$L__BB0_4:
	setp.eq.s64 	%p6, %rd6, 0;
	@%p6 bra 	$L__BB0_7;
	shl.b64 	%rd30, %rd34, 2;
	add.s64 	%rd36, %rd1, %rd30;
	neg.s64 	%rd35, %rd6;
$L__BB0_6:
	.pragma "nounroll";
	ld.global.u32 	%r25, [%rd36];
	add.s32 	%r27, %r25, %r27;
	st.global.u32 	[%rd36], %r27;
	add.s64 	%rd36, %rd36, 4;
	add.s64 	%rd35, %rd35, 1;
	setp.ne.s64 	%p7, %rd35, 0;
	@%p7 bra 	$L__BB0_6;
$L__BB0_7:
	ret;

}


// ===== COMPILED SASS (sm_100) =====

	.target	sm_100

	.elftype	@"ET_EXEC"


//--------------------- .note.nv.tkinfo           --------------------------
	.section	.note.nv.tkinfo,"",@"SHT_NOTE"
	.sectionflags	@"SHF_NOTE_NV_TKINFO"
	.tkinfo
        /*0018*/ 	.word	0x00000002
        /*0030*/ 	.string	""
        /*0030*/ 	.string	"ptxas"
        /*0030*/ 	.string	"Cuda compilation tools, release 13.0, V13.0.88"
        /*0030*/ 	.string	"Build cuda_13.0.r13.0/compiler.36424714_0"
        /*0030*/ 	.string	"-arch sm_100 -m 64 "



//--------------------- .note.nv.cuinfo           --------------------------
	.section	.note.nv.cuinfo,"",@"SHT_NOTE"
	.sectionflags	@"SHF_NOTE_NV_CUINFO"
        /*0018*/ 	.short	0x0002
        /*001a*/ 	.short	0x0064
        /*001c*/ 	.short	0x0082
	.zero		2


//--------------------- .nv.info                  --------------------------
	.section	.nv.info,"",@"SHT_CUDA_INFO"
	.align	4


	//----- nvinfo : EIATTR_REGCOUNT
	.align		4
        /*0000*/ 	.byte	0x04, 0x2f
        /*0002*/ 	.short	(.L_1 - .L_0)
	.align		4
.L_0:
        /*0004*/ 	.word	index@(_Z1fPii)
        /*0008*/ 	.word	0x00000020


	//----- nvinfo : EIATTR_FRAME_SIZE
	.align		4
.L_1:
        /*000c*/ 	.byte	0x04, 0x11
        /*000e*/ 	.short	(.L_3 - .L_2)
	.align		4
.L_2:
        /*0010*/ 	.word	index@(_Z1fPii)
        /*0014*/ 	.word	0x00000000


	//----- nvinfo : EIATTR_MIN_STACK_SIZE
	.align		4
.L_3:
        /*0018*/ 	.byte	0x04, 0x12
        /*001a*/ 	.short	(.L_5 - .L_4)
	.align		4
.L_4:
        /*001c*/ 	.word	index@(_Z1fPii)
        /*0020*/ 	.word	0x00000000
.L_5:


//--------------------- .nv.compat                --------------------------
	.section	.nv.compat,"",@"SHT_CUDA_COMPAT_INFO"
	.align	4
        /*0000*/ 	.byte	0x02, 0x09, 0x00, 0x00, 0x02, 0x02, 0x01, 0x00, 0x02, 0x05, 0x05, 0x00, 0x03, 0x07, 0x01, 0x01
        /*0010*/ 	.byte	0x02, 0x03, 0x00, 0x00, 0x02, 0x06, 0x01, 0x00, 0x04, 0x0b, 0x08, 0x00, 0x09, 0x00, 0x00, 0x00
        /*0020*/ 	.byte	0x00, 0x00, 0x00, 0x00


//--------------------- .nv.info._Z1fPii          --------------------------
	.section	.nv.info._Z1fPii,"",@"SHT_CUDA_INFO"
	.sectionflags	@""
	.align	4


	//----- nvinfo : EIATTR_CUDA_API_VERSION
	.align		4
        /*0000*/ 	.byte	0x04, 0x37
        /*0002*/ 	.short	(.L_7 - .L_6)
.L_6:
        /*0004*/ 	.word	0x00000082


	//----- nvinfo : EIATTR_KPARAM_INFO
	.align		4
.L_7:
        /*0008*/ 	.byte	0x04, 0x17
        /*000a*/ 	.short	(.L_9 - .L_8)
.L_8:
        /*000c*/ 	.word	0x00000000
        /*0010*/ 	.short	0x0001
        /*0012*/ 	.short	0x0008
        /*0014*/ 	.byte	0x00, 0xf0, 0x11, 0x00


	//----- nvinfo : EIATTR_KPARAM_INFO
	.align		4
.L_9:
        /*0018*/ 	.byte	0x04, 0x17
        /*001a*/ 	.short	(.L_11 - .L_10)
.L_10:
        /*001c*/ 	.word	0x00000000
        /*0020*/ 	.short	0x0000
        /*0022*/ 	.short	0x0000
        /*0024*/ 	.byte	0x00, 0xf5, 0x21, 0x00


	//----- nvinfo : EIATTR_SPARSE_MMA_MASK
	.align		4
.L_11:
        /*0028*/ 	.byte	0x03, 0x50
        /*002a*/ 	.short	0x0000


	//----- nvinfo : EIATTR_MAXREG_COUNT
	.align		4
        /*002c*/ 	.byte	0x03, 0x1b
        /*002e*/ 	.short	0x00ff


	//----- nvinfo : EIATTR_MERCURY_ISA_VERSION
	.align		4
        /*0030*/ 	.byte	0x03, 0x5f
        /*0032*/ 	.short	0x0101


	//----- nvinfo : EIATTR_VRC_CTA_INIT_COUNT
	.align		4
        /*0034*/ 	.byte	0x02, 0x4a
	.zero		1
	.zero		1


	//----- nvinfo : EIATTR_EXIT_INSTR_OFFSETS
	.align		4
        /*0038*/ 	.byte	0x04, 0x1c
        /*003a*/ 	.short	(.L_13 - .L_12)


	//   ....[0]....
.L_12:
        /*003c*/ 	.word	0x00000280


	//   ....[1]....
        /*0040*/ 	.word	0x00000d50


	//   ....[2]....
        /*0044*/ 	.word	0x00000e70


	//----- nvinfo : EIATTR_CRS_STACK_SIZE
	.align		4
.L_13:
        /*0048*/ 	.byte	0x04, 0x1e
        /*004a*/ 	.short	(.L_15 - .L_14)
.L_14:
        /*004c*/ 	.word	0x00000000


	//----- nvinfo : EIATTR_CBANK_PARAM_SIZE
	.align		4
.L_15:
        /*0050*/ 	.byte	0x03, 0x19
        /*0052*/ 	.short	0x000c


	//----- nvinfo : EIATTR_PARAM_CBANK
	.align		4
        /*0054*/ 	.byte	0x04, 0x0a
        /*0056*/ 	.short	(.L_17 - .L_16)
	.align		4
.L_16:
        /*0058*/ 	.word	index@(.nv.constant0._Z1fPii)
        /*005c*/ 	.short	0x0380
        /*005e*/ 	.short	0x000c


	//----- nvinfo : EIATTR_SW_WAR
	.align		4
.L_17:
        /*0060*/ 	.byte	0x04, 0x36
        /*0062*/ 	.short	(.L_19 - .L_18)
.L_18:
        /*0064*/ 	.word	0x00000008
.L_19:


//--------------------- .nv.callgraph             --------------------------
	.section	.nv.callgraph,"",@"SHT_CUDA_CALLGRAPH"
	.align	4
	.sectionentsize	8
	.align		4
        /*0000*/ 	.word	0x00000000
	.align		4
        /*0004*/ 	.word	0xffffffff
	.align		4
        /*0008*/ 	.word	0x00000000
	.align		4
        /*000c*/ 	.word	0xfffffffe
	.align		4
        /*0010*/ 	.word	0x00000000
	.align		4
        /*0014*/ 	.word	0xfffffffd
	.align		4
        /*0018*/ 	.word	0x00000000
	.align		4
        /*001c*/ 	.word	0xfffffffc


//--------------------- .text._Z1fPii             --------------------------
	.section	.text._Z1fPii,"ax",@progbits
	.align	128
        .global         _Z1fPii
        .type           _Z1fPii,@function
        .size           _Z1fPii,(.L_x_11 - _Z1fPii)
        .other          _Z1fPii,@"STO_CUDA_ENTRY STV_DEFAULT"
_Z1fPii:
.text._Z1fPii:
[----:B------:R-:W-:Y:S08]  /*0000*/  LDC R1, c[0x0][0x37c] ;  /* 0x0000df00ff017b82 */ /* 0x000ff00000000800 */
[----:B------:R-:W0:Y:S01]  /*0010*/  LDC R7, c[0x0][0x360] ;  /* 0x0000d800ff077b82 */ /* 0x000e220000000800 */
[----:B------:R-:W0:Y:S07]  /*0020*/  LDCU UR4, c[0x0][0x370] ;  /* 0x00006e00ff0477ac */ /* 0x000e2e0008000800 */
[----:B------:R-:W1:Y:S01]  /*0030*/  LDC R2, c[0x0][0x388] ;  /* 0x0000e200ff027b82 */ /* 0x000e620000000800 */
[----:B0-----:R-:W-:-:S07]  /*0040*/  IMAD R3, R7, UR4, RZ ;  /* 0x0000000407037c24 */ /* 0x001fce000f8e02ff */
[----:B------:R-:W0:Y:S01]  /*0050*/  S2UR UR4, SR_CTAID.X ;  /* 0x00000000000479c3 */ /* 0x000e220000002500 */
[-C--:B------:R-:W-:Y:S02]  /*0060*/  IABS R9, R3.reuse ;  /* 0x0000000300097213 */ /* 0x080fe40000000000 */
[----:B------:R-:W-:Y:S02]  /*0070*/  IABS R10, R3 ;  /* 0x00000003000a7213 */ /* 0x000fe40000000000 */
[----:B------:R-:W2:Y:S01]  /*0080*/  I2F.RP R6, R9 ;  /* 0x0000000900067306 */ /* 0x000ea20000209400 */
[----:B-1----:R-:W-:Y:S02]  /*0090*/  IADD3 R0, PT, PT, R3, -0x1, R2 ;  /* 0xffffffff03007810 */ /* 0x002fe40007ffe002 */
[----:B------:R-:W-:-:S05]  /*00a0*/  IMAD.MOV R10, RZ, RZ, -R10 ;  /* 0x000000ffff0a7224 */ /* 0x000fca00078e0a0a */
[----:B--2---:R-:W1:Y:S02]  /*00b0*/  MUFU.RCP R6, R6 ;  /* 0x0000000600067308 */ /* 0x004e640000001000 */
[----:B-1----:R-:W-:Y:S01]  /*00c0*/  VIADD R4, R6, 0xffffffe ;  /* 0x0ffffffe06047836 */ /* 0x002fe20000000000 */
[----:B------:R-:W-:Y:S02]  /*00d0*/  IABS R6, R0 ;  /* 0x0000000000067213 */ /* 0x000fe40000000000 */
[----:B------:R-:W-:-:S03]  /*00e0*/  LOP3.LUT R0, R0, R3, RZ, 0x3c, !PT ;  /* 0x0000000300007212 */ /* 0x000fc600078e3cff */
[----:B------:R1:W2:Y:S01]  /*00f0*/  F2I.FTZ.U32.TRUNC.NTZ R5, R4 ;  /* 0x0000000400057305 */ /* 0x0002a2000021f000 */
[----:B------:R-:W-:Y:S01]  /*0100*/  ISETP.GE.AND P2, PT, R0, RZ, PT ;  /* 0x000000ff0000720c */ /* 0x000fe20003f46270 */
[----:B-1----:R-:W-:Y:S02]  /*0110*/  IMAD.MOV.U32 R4, RZ, RZ, RZ ;  /* 0x000000ffff047224 */ /* 0x002fe400078e00ff */
[----:B--2---:R-:W-:-:S04]  /*0120*/  IMAD.MOV R8, RZ, RZ, -R5 ;  /* 0x000000ffff087224 */ /* 0x004fc800078e0a05 */
[----:B------:R-:W-:-:S04]  /*0130*/  IMAD R11, R8, R9, RZ ;  /* 0x00000009080b7224 */ /* 0x000fc800078e02ff */
[----:B------:R-:W-:-:S04]  /*0140*/  IMAD.HI.U32 R5, R5, R11, R4 ;  /* 0x0000000b05057227 */ /* 0x000fc800078e0004 */
[----:B------:R-:W-:Y:S02]  /*0150*/  IMAD.MOV.U32 R4, RZ, RZ, R10 ;  /* 0x000000ffff047224 */ /* 0x000fe400078e000a */
[----:B------:R-:W-:-:S04]  /*0160*/  IMAD.HI.U32 R5, R5, R6, RZ ;  /* 0x0000000605057227 */ /* 0x000fc800078e00ff */
[----:B------:R-:W-:Y:S02]  /*0170*/  IMAD R4, R5, R4, R6 ;  /* 0x0000000405047224 */ /* 0x000fe400078e0206 */
[----:B------:R-:W0:Y:S03]  /*0180*/  S2R R6, SR_TID.X ;  /* 0x0000000000067919 */ /* 0x000e260000002100 */
[----:B------:R-:W-:-:S13]  /*0190*/  ISETP.GT.U32.AND P1, PT, R9, R4, PT ;  /* 0x000000040900720c */ /* 0x000fda0003f24070 */
[----:B------:R-:W-:Y:S02]  /*01a0*/  @!P1 IMAD.IADD R4, R4, 0x1, -R9 ;  /* 0x0000000104049824 */ /* 0x000fe400078e0a09 */
[----:B------:R-:W-:Y:S01]  /*01b0*/  @!P1 VIADD R5, R5, 0x1 ;  /* 0x0000000105059836 */ /* 0x000fe20000000000 */
[----:B------:R-:W-:Y:S02]  /*01c0*/  ISETP.NE.AND P1, PT, R3, RZ, PT ;  /* 0x000000ff0300720c */ /* 0x000fe40003f25270 */
[----:B------:R-:W-:Y:S01]  /*01d0*/  ISETP.GE.U32.AND P0, PT, R4, R9, PT ;  /* 0x000000090400720c */ /* 0x000fe20003f06070 */
[----:B0-----:R-:W-:-:S12]  /*01e0*/  IMAD R4, R7, UR4, R6 ;  /* 0x0000000407047c24 */ /* 0x001fd8000f8e0206 */
[----:B------:R-:W-:-:S04]  /*01f0*/  @P0 VIADD R5, R5, 0x1 ;  /* 0x0000000105050836 */ /* 0x000fc80000000000 */
[----:B------:R-:W-:-:S04]  /*0200*/  IMAD.MOV.U32 R9, RZ, RZ, R5 ;  /* 0x000000ffff097224 */ /* 0x000fc800078e0005 */
[----:B------:R-:W-:Y:S01]  /*0210*/  @!P2 IMAD.MOV R9, RZ, RZ, -R9 ;  /* 0x000000ffff09a224 */ /* 0x000fe200078e0a09 */
[----:B------:R-:W-:Y:S02]  /*0220*/  @!P1 LOP3.LUT R9, RZ, R3, RZ, 0x33, !PT ;  /* 0x00000003ff099212 */ /* 0x000fe400078e33ff */
[----:B------:R-:W-:-:S03]  /*0230*/  SHF.R.S32.HI R3, RZ, 0x1f, R2 ;  /* 0x0000001fff037819 */ /* 0x000fc60000011402 */
[----:B------:R-:W-:-:S03]  /*0240*/  IMAD.WIDE R4, R9, R4, RZ ;  /* 0x0000000409047225 */ /* 0x000fc600078e02ff */
[----:B------:R-:W-:-:S04]  /*0250*/  ISETP.GE.U32.AND P0, PT, R4, R2, PT ;  /* 0x000000020400720c */ /* 0x000fc80003f06070 */
[----:B------:R-:W-:-:S04]  /*0260*/  ISETP.GE.AND.EX P0, PT, R5, R3, PT, P0 ;  /* 0x000000030500720c */ /* 0x000fc80003f06300 */
[----:B------:R-:W-:-:S13]  /*0270*/  ISETP.LT.OR P0, PT, R9, 0x1, P0 ;  /* 0x000000010900780c */ /* 0x000fda0000701670 */
[----:B------:R-:W-:Y:S05]  /*0280*/  @P0 EXIT ;  /* 0x000000000000094d */ /* 0x000fea0003800000 */
[----:B------:R-:W-:Y:S01]  /*0290*/  IMAD.MOV.U32 R0, RZ, RZ, R4 ;  /* 0x000000ffff007224 */ /* 0x000fe200078e0004 */
[----:B------:R-:W-:Y:S01]  /*02a0*/  SHF.R.S32.HI R6, RZ, 0x1f, R9 ;  /* 0x0000001fff067819 */ /* 0x000fe20000011409 */
[----:B------:R-:W0:Y:S01]  /*02b0*/  LDCU.64 UR4, c[0x0][0x358] ;  /* 0x00006b00ff0477ac */ /* 0x000e220008000a00 */
[----:B------:R-:W-:Y:S02]  /*02c0*/  BSSY.RECONVERGENT B1, `(.L_x_0) ;  /* 0x00000a5000017945 */ /* 0x000fe40003800200 */
[----:B------:R-:W-:Y:S02]  /*02d0*/  IADD3 R7, P0, PT, R9, R0, RZ ;  /* 0x0000000009077210 */ /* 0x000fe40007f1e0ff */
[----:B------:R-:W-:-:S03]  /*02e0*/  IADD3 R4, P1, PT, R0, 0x1, RZ ;  /* 0x0000000100047810 */ /* 0x000fc60007f3e0ff */
[----:B------:R-:W-:Y:S01]  /*02f0*/  IMAD.X R6, R6, 0x1, R5, P0 ;  /* 0x0000000106067824 */ /* 0x000fe200000e0605 */
[----:B------:R-:W-:-:S04]  /*0300*/  ISETP.LT.U32.AND P0, PT, R7, R2, PT ;  /* 0x000000020700720c */ /* 0x000fc80003f01070 */
[----:B------:R-:W-:-:S04]  /*0310*/  ISETP.LT.AND.EX P0, PT, R6, R3, PT, P0 ;  /* 0x000000030600720c */ /* 0x000fc80003f01300 */
[----:B------:R-:W-:Y:S01]  /*0320*/  SEL R7, R7, R2, P0 ;  /* 0x0000000207077207 */ /* 0x000fe20000000000 */
[----:B------:R-:W-:Y:S01]  /*0330*/  IMAD.X R2, RZ, RZ, R5, P1 ;  /* 0x000000ffff027224 */ /* 0x000fe200008e0605 */
[----:B------:R-:W-:Y:S02]  /*0340*/  SEL R9, R6, R3, P0 ;  /* 0x0000000306097207 */ /* 0x000fe40000000000 */
[----:B------:R-:W-:-:S04]  /*0350*/  ISETP.GT.U32.AND P0, PT, R7, R4, PT ;  /* 0x000000040700720c */ /* 0x000fc80003f04070 */
[----:B------:R-:W-:-:S04]  /*0360*/  ISETP.GT.AND.EX P0, PT, R9, R2, PT, P0 ;  /* 0x000000020900720c */ /* 0x000fc80003f04300 */
[----:B------:R-:W-:Y:S02]  /*0370*/  SEL R3, R7, R4, P0 ;  /* 0x0000000407037207 */ /* 0x000fe40000000000 */
[----:B------:R-:W-:Y:S01]  /*0380*/  SEL R2, R9, R2, P0 ;  /* 0x0000000209027207 */ /* 0x000fe20000000000 */
[----:B------:R-:W-:Y:S01]  /*0390*/  IMAD.MOV.U32 R9, RZ, RZ, RZ ;  /* 0x000000ffff097224 */ /* 0x000fe200078e00ff */
[----:B------:R-:W-:-:S04]  /*03a0*/  IADD3 R4, P1, PT, -R3, R0, RZ ;  /* 0x0000000003047210 */ /* 0x000fc80007f3e1ff */
[----:B------:R-:W-:Y:S01]  /*03b0*/  ISETP.GT.U32.AND P0, PT, R4, -0x4, PT ;  /* 0xfffffffc0400780c */ /* 0x000fe20003f04070 */
[----:B------:R-:W-:Y:S01]  /*03c0*/  IMAD.X R4, R5, 0x1, ~R2, P1 ;  /* 0x0000000105047824 */ /* 0x000fe200008e0e02 */
[----:B------:R-:W-:-:S04]  /*03d0*/  IADD3 R3, P1, PT, R3, -R0, RZ ;  /* 0x8000000003037210 */ /* 0x000fc80007f3e0ff */
[----:B------:R-:W-:Y:S01]  /*03e0*/  ISETP.GT.U32.AND.EX P0, PT, R4, -0x1, PT, P0 ;  /* 0xffffffff0400780c */ /* 0x000fe20003f04100 */
[----:B------:R-:W-:Y:S01]  /*03f0*/  IMAD.X R6, R2, 0x1, ~R5, P1 ;  /* 0x0000000102067824 */ /* 0x000fe200008e0e05 */
[----:B------:R-:W-:-:S11]  /*0400*/  LOP3.LUT R4, R3, 0x3, RZ, 0xc0, !PT ;  /* 0x0000000303047812 */ /* 0x000fd600078ec0ff */
[----:B0-----:R-:W-:Y:S05]  /*0410*/  @P0 BRA `(.L_x_1) ;  /* 0x00000008003c0947 */ /* 0x001fea0003800000 */
[----:B------:R-:W0:Y:S01]  /*0420*/  LDCU.64 UR6, c[0x0][0x380] ;  /* 0x00007000ff0677ac */ /* 0x000e220008000a00 */
[----:B------:R-:W-:Y:S01]  /*0430*/  LOP3.LUT R7, R3, 0xfffffffc, RZ, 0xc0, !PT ;  /* 0xfffffffc03077812 */ /* 0x000fe200078ec0ff */
[----:B------:R-:W-:Y:S01]  /*0440*/  BSSY.RELIABLE B0, `(.L_x_2) ;  /* 0x0000075000007945 */ /* 0x000fe20003800100 */
[----:B------:R-:W-:Y:S02]  /*0450*/  IMAD.MOV.U32 R9, RZ, RZ, RZ ;  /* 0x000000ffff097224 */ /* 0x000fe400078e00ff */
[----:B------:R-:W-:-:S04]  /*0460*/  ISETP.GT.U32.AND P0, PT, R7, RZ, PT ;  /* 0x000000ff0700720c */ /* 0x000fc80003f04070 */
[----:B------:R-:W-:Y:S02]  /*0470*/  ISETP.GT.AND.EX P0, PT, R6, RZ, PT, P0 ;  /* 0x000000ff0600720c */ /* 0x000fe40003f04300 */
[----:B0-----:R-:W-:-:S04]  /*0480*/  LEA R2, P1, R0, UR6, 0x2 ;  /* 0x0000000600027c11 */ /* 0x001fc8000f8210ff */
[----:B------:R-:W-:Y:S02]  /*0490*/  LEA.HI.X R3, R0, UR7, R5, 0x2, P1 ;  /* 0x0000000700037c11 */ /* 0x000fe400088f1405 */
[----:B------:R-:W-:-:S05]  /*04a0*/  IADD3 R2, P1, PT, R2, 0x8, RZ ;  /* 0x0000000802027810 */ /* 0x000fca0007f3e0ff */
[----:B------:R-:W-:Y:S01]  /*04b0*/  IMAD.X R3, RZ, RZ, R3, P1 ;  /* 0x000000ffff037224 */ /* 0x000fe200008e0603 */
[----:B------:R-:W-:Y:S07]  /*04c0*/  @!P0 BRA `(.L_x_3) ;  /* 0x0000000400b08947 */ /* 0x000fee0003800000 */
[----:B------:R-:W-:Y:S01]  /*04d0*/  ISETP.GT.U32.AND P1, PT, R7, 0xc, PT ;  /* 0x0000000c0700780c */ /* 0x000fe20003f24070 */
[----:B------:R-:W-:Y:S01]  /*04e0*/  BSSY.RECONVERGENT B2, `(.L_x_4) ;  /* 0x0000040000027945 */ /* 0x000fe20003800200 */
[----:B------:R-:W-:Y:S02]  /*04f0*/  PLOP3.LUT P0, PT, PT, PT, PT, 0x80, 0x8 ;  /* 0x000000000008781c */ /* 0x000fe40003f0f070 */
[----:B------:R-:W-:-:S13]  /*0500*/  ISETP.GT.AND.EX P1, PT, R6, RZ, PT, P1 ;  /* 0x000000ff0600720c */ /* 0x000fda0003f24310 */
[----:B------:R-:W-:Y:S05]  /*0510*/  @!P1 BRA `(.L_x_5) ;  /* 0x0000000000f09947 */ /* 0x000fea0003800000 */
[----:B------:R-:W-:-:S13]  /*0520*/  PLOP3.LUT P0, PT, PT, PT, PT, 0x8, 0x80 ;  /* 0x000000000080781c */ /* 0x000fda0003f0e170 */
.L_x_6:
[----:B------:R-:W2:Y:S04]  /*0530*/  LDG.E R20, desc[UR4][R2.64+-0x8] ;  /* 0xfffff80402147981 */ /* 0x000ea8000c1e1900 */
[----:B------:R-:W3:Y:S04]  /*0540*/  LDG.E R22, desc[UR4][R2.64+-0x4] ;  /* 0xfffffc0402167981 */ /* 0x000ee8000c1e1900 */
[----:B------:R-:W4:Y:S04]  /*0550*/  LDG.E R24, desc[UR4][R2.64] ;  /* 0x0000000402187981 */ /* 0x000f28000c1e1900 */
[----:B------:R-:W5:Y:S04]  /*0560*/  LDG.E R26, desc[UR4][R2.64+0x4] ;  /* 0x00000404021a7981 */ /* 0x000f68000c1e1900 */
        /* <DEDUP_REMOVED lines=11> */
[----:B------:R-:W5:Y:S01]  /*0620*/  LDG.E R17, desc[UR4][R2.64+0x34] ;  /* 0x0000340402117981 */ /* 0x000f62000c1e1900 */
[----:B------:R-:W-:-:S02]  /*0630*/  IADD3 R7, P1, PT, R7, -0x10, RZ ;  /* 0xfffffff007077810 */ /* 0x000fc40007f3e0ff */
[----:B------:R-:W-:Y:S02]  /*0640*/  IADD3 R0, P2, PT, R0, 0x10, RZ ;  /* 0x0000001000007810 */ /* 0x000fe40007f5e0ff */
[----:B------:R-:W-:Y:S02]  /*0650*/  IADD3.X R6, PT, PT, R6, -0x1, RZ, P1, !PT ;  /* 0xffffffff06067810 */ /* 0x000fe40000ffe4ff */
[----:B------:R-:W-:Y:S01]  /*0660*/  ISETP.GT.U32.AND P1, PT, R7, 0xc, PT ;  /* 0x0000000c0700780c */ /* 0x000fe20003f24070 */
[----:B------:R-:W-:-:S03]  /*0670*/  IMAD.X R5, RZ, RZ, R5, P2 ;  /* 0x000000ffff057224 */ /* 0x000fc600010e0605 */
[----:B------:R-:W-:Y:S01]  /*0680*/  ISETP.GT.AND.EX P1, PT, R6, RZ, PT, P1 ;  /* 0x000000ff0600720c */ /* 0x000fe20003f24310 */
[----:B--2---:R-:W-:-:S04]  /*0690*/  IMAD.IADD R9, R20, 0x1, R9 ;  /* 0x0000000114097824 */ /* 0x004fc800078e0209 */
[----:B---3--:R-:W-:Y:S01]  /*06a0*/  IMAD.IADD R19, R9, 0x1, R22 ;  /* 0x0000000109137824 */ /* 0x008fe200078e0216 */
[----:B------:R-:W-:Y:S03]  /*06b0*/  STG.E desc[UR4][R2.64+-0x8], R9 ;  /* 0xfffff80902007986 */ /* 0x000fe6000c101904 */
[----:B----4-:R-:W-:Y:S01]  /*06c0*/  IMAD.IADD R21, R19, 0x1, R24 ;  /* 0x0000000113157824 */ /* 0x010fe200078e0218 */
[----:B------:R-:W-:Y:S03]  /*06d0*/  STG.E desc[UR4][R2.64+-0x4], R19 ;  /* 0xfffffc1302007986 */ /* 0x000fe6000c101904 */
[----:B-----5:R-:W-:Y:S01]  /*06e0*/  IMAD.IADD R23, R21, 0x1, R26 ;  /* 0x0000000115177824 */ /* 0x020fe200078e021a */
[----:B------:R-:W-:Y:S03]  /*06f0*/  STG.E desc[UR4][R2.64], R21 ;  /* 0x0000001502007986 */ /* 0x000fe6000c101904 */
[----:B------:R-:W-:Y:S01]  /*0700*/  IMAD.IADD R25, R23, 0x1, R28 ;  /* 0x0000000117197824 */ /* 0x000fe200078e021c */
        /* <DEDUP_REMOVED lines=8> */
[----:B------:R0:W-:Y:S03]  /*0790*/  STG.E desc[UR4][R2.64+0x14], R8 ;  /* 0x0000140802007986 */ /* 0x0001e6000c101904 */
[----:B------:R-:W-:Y:S01]  /*07a0*/  IMAD.IADD R11, R10, 0x1, R11 ;  /* 0x000000010a0b7824 */ /* 0x000fe200078e020b */
[----:B------:R-:W-:Y:S03]  /*07b0*/  STG.E desc[UR4][R2.64+0x18], R10 ;  /* 0x0000180a02007986 */ /* 0x000fe6000c101904 */
[----:B------:R-:W-:Y:S01]  /*07c0*/  IMAD.IADD R12, R11, 0x1, R12 ;  /* 0x000000010b0c7824 */ /* 0x000fe200078e020c */
[----:B------:R1:W-:Y:S03]  /*07d0*/  STG.E desc[UR4][R2.64+0x1c], R11 ;  /* 0x00001c0b02007986 */ /* 0x0003e6000c101904 */
[----:B------:R-:W-:Y:S01]  /*07e0*/  IMAD.IADD R13, R12, 0x1, R13 ;  /* 0x000000010c0d7824 */ /* 0x000fe200078e020d */
[----:B0-----:R-:W-:Y:S01]  /*07f0*/  IADD3 R8, P3, PT, R2, 0x40, RZ ;  /* 0x0000004002087810 */ /* 0x001fe20007f7e0ff */
[----:B------:R-:W-:Y:S02]  /*0800*/  STG.E desc[UR4][R2.64+0x20], R12 ;  /* 0x0000200c02007986 */ /* 0x000fe4000c101904 */
[----:B------:R-:W-:-:S02]  /*0810*/  IMAD.IADD R14, R13, 0x1, R14 ;  /* 0x000000010d0e7824 */ /* 0x000fc400078e020e */
[----:B------:R-:W-:Y:S02]  /*0820*/  STG.E desc[UR4][R2.64+0x24], R13 ;  /* 0x0000240d02007986 */ /* 0x000fe4000c101904 */
[----:B------:R-:W-:Y:S02]  /*0830*/  IMAD.IADD R15, R14, 0x1, R15 ;  /* 0x000000010e0f7824 */ /* 0x000fe400078e020f */
[----:B-1----:R-:W-:Y:S01]  /*0840*/  IMAD.X R11, RZ, RZ, R3, P3 ;  /* 0x000000ffff0b7224 */ /* 0x002fe200018e0603 */
[----:B------:R-:W-:Y:S02]  /*0850*/  STG.E desc[UR4][R2.64+0x28], R14 ;  /* 0x0000280e02007986 */ /* 0x000fe4000c101904 */
[----:B------:R-:W-:Y:S02]  /*0860*/  IADD3 R16, PT, PT, R15, R16, RZ ;  /* 0x000000100f107210 */ /* 0x000fe40007ffe0ff */
[----:B------:R-:W-:Y:S03]  /*0870*/  STG.E desc[UR4][R2.64+0x2c], R15 ;  /* 0x00002c0f02007986 */ /* 0x000fe6000c101904 */
[----:B------:R-:W-:Y:S01]  /*0880*/  IMAD.IADD R9, R16, 0x1, R17 ;  /* 0x0000000110097824 */ /* 0x000fe200078e0211 */
[----:B------:R-:W-:Y:S04]  /*0890*/  STG.E desc[UR4][R2.64+0x30], R16 ;  /* 0x0000301002007986 */ /* 0x000fe8000c101904 */
[----:B------:R0:W-:Y:S02]  /*08a0*/  STG.E desc[UR4][R2.64+0x34], R9 ;  /* 0x0000340902007986 */ /* 0x0001e4000c101904 */
[----:B0-----:R-:W-:-:S02]  /*08b0*/  IMAD.MOV.U32 R2, RZ, RZ, R8 ;  /* 0x000000ffff027224 */ /* 0x001fc400078e0008 */
[----:B------:R-:W-:Y:S01]  /*08c0*/  IMAD.MOV.U32 R3, RZ, RZ, R11 ;  /* 0x000000ffff037224 */ /* 0x000fe200078e000b */
[----:B------:R-:W-:Y:S06]  /*08d0*/  @P1 BRA `(.L_x_6) ;  /* 0xfffffffc00141947 */ /* 0x000fec000383ffff */
.L_x_5:
[----:B------:R-:W-:Y:S05]  /*08e0*/  BSYNC.RECONVERGENT B2 ;  /* 0x0000000000027941 */ /* 0x000fea0003800200 */
.L_x_4:
[----:B------:R-:W-:Y:S01]  /*08f0*/  ISETP.GT.U32.AND P1, PT, R7, 0x4, PT ;  /* 0x000000040700780c */ /* 0x000fe20003f24070 */
[----:B------:R-:W-:Y:S03]  /*0900*/  BSSY.RECONVERGENT B2, `(.L_x_7) ;  /* 0x0000024000027945 */ /* 0x000fe60003800200 */
[----:B------:R-:W-:-:S13]  /*0910*/  ISETP.GT.AND.EX P1, PT, R6, RZ, PT, P1 ;  /* 0x000000ff0600720c */ /* 0x000fda0003f24310 */
[----:B------:R-:W-:Y:S05]  /*0920*/  @!P1 BRA `(.L_x_8) ;  /* 0x0000000000849947 */ /* 0x000fea0003800000 */
[----:B------:R-:W2:Y:S04]  /*0930*/  LDG.E R8, desc[UR4][R2.64+-0x8] ;  /* 0xfffff80402087981 */ /* 0x000ea8000c1e1900 */
[----:B------:R-:W3:Y:S04]  /*0940*/  LDG.E R10, desc[UR4][R2.64+-0x4] ;  /* 0xfffffc04020a7981 */ /* 0x000ee8000c1e1900 */
[----:B------:R-:W4:Y:S04]  /*0950*/  LDG.E R12, desc[UR4][R2.64] ;  /* 0x00000004020c7981 */ /* 0x000f28000c1e1900 */
[----:B------:R-:W5:Y:S04]  /*0960*/  LDG.E R14, desc[UR4][R2.64+0x4] ;  /* 0x00000404020e7981 */ /* 0x000f68000c1e1900 */
[----:B------:R-:W5:Y:S04]  /*0970*/  LDG.E R16, desc[UR4][R2.64+0x8] ;  /* 0x0000080402107981 */ /* 0x000f68000c1e1900 */
[----:B------:R-:W5:Y:S04]  /*0980*/  LDG.E R18, desc[UR4][R2.64+0xc] ;  /* 0x00000c0402127981 */ /* 0x000f68000c1e1900 */
[----:B------:R-:W5:Y:S04]  /*0990*/  LDG.E R20, desc[UR4][R2.64+0x10] ;  /* 0x0000100402147981 */ /* 0x000f68000c1e1900 */
[----:B------:R-:W5:Y:S01]  /*09a0*/  LDG.E R22, desc[UR4][R2.64+0x14] ;  /* 0x0000140402167981 */ /* 0x000f62000c1e1900 */
[----:B------:R-:W-:-:S02]  /*09b0*/  IADD3 R0, P1, PT, R0, 0x8, RZ ;  /* 0x0000000800007810 */ /* 0x000fc40007f3e0ff */
[----:B------:R-:W-:Y:S02]  /*09c0*/  IADD3 R7, P2, PT, R7, -0x8, RZ ;  /* 0xfffffff807077810 */ /* 0x000fe40007f5e0ff */
[----:B------:R-:W-:Y:S01]  /*09d0*/  PLOP3.LUT P0, PT, PT, PT, PT, 0x8, 0x80 ;  /* 0x000000000080781c */ /* 0x000fe20003f0e170 */
[----:B------:R-:W-:Y:S01]  /*09e0*/  IMAD.X R5, RZ, RZ, R5, P1 ;  /* 0x000000ffff057224 */ /* 0x000fe200008e0605 */
[----:B------:R-:W-:Y:S01]  /*09f0*/  IADD3.X R6, PT, PT, R6, -0x1, RZ, P2, !PT ;  /* 0xffffffff06067810 */ /* 0x000fe200017fe4ff */
[----:B--2---:R-:W-:Y:S01]  /*0a00*/  IMAD.IADD R11, R9, 0x1, R8 ;  /* 0x00000001090b7824 */ /* 0x004fe200078e0208 */
[----:B------:R-:W-:-:S03]  /*0a10*/  IADD3 R8, P3, PT, R2, 0x20, RZ ;  /* 0x0000002002087810 */ /* 0x000fc60007f7e0ff */
[----:B---3--:R-:W-:Y:S01]  /*0a20*/  IMAD.IADD R13, R11, 0x1, R10 ;  /* 0x000000010b0d7824 */ /* 0x008fe200078e020a */
[----:B------:R0:W-:Y:S03]  /*0a30*/  STG.E desc[UR4][R2.64+-0x8], R11 ;  /* 0xfffff80b02007986 */ /* 0x0001e6000c101904 */
[----:B----4-:R-:W-:Y:S01]  /*0a40*/  IMAD.IADD R15, R13, 0x1, R12 ;  /* 0x000000010d0f7824 */ /* 0x010fe200078e020c */
[----:B------:R-:W-:Y:S03]  /*0a50*/  STG.E desc[UR4][R2.64+-0x4], R13 ;  /* 0xfffffc0d02007986 */ /* 0x000fe6000c101904 */
[----:B-----5:R-:W-:Y:S01]  /*0a60*/  IMAD.IADD R17, R15, 0x1, R14 ;  /* 0x000000010f117824 */ /* 0x020fe200078e020e */
[----:B------:R-:W-:Y:S03]  /*0a70*/  STG.E desc[UR4][R2.64], R15 ;  /* 0x0000000f02007986 */ /* 0x000fe6000c101904 */
[----:B------:R-:W-:Y:S01]  /*0a80*/  IMAD.IADD R19, R17, 0x1, R16 ;  /* 0x0000000111137824 */ /* 0x000fe200078e0210 */
[----:B------:R-:W-:Y:S01]  /*0a90*/  STG.E desc[UR4][R2.64+0x4], R17 ;  /* 0x0000041102007986 */ /* 0x000fe2000c101904 */
[----:B0-----:R-:W-:-:S02]  /*0aa0*/  IMAD.X R11, RZ, RZ, R3, P3 ;  /* 0x000000ffff0b7224 */ /* 0x001fc400018e0603 */
[----:B------:R-:W-:Y:S01]  /*0ab0*/  IMAD.IADD R21, R19, 0x1, R18 ;  /* 0x0000000113157824 */ /* 0x000fe200078e0212 */
[----:B------:R-:W-:Y:S03]  /*0ac0*/  STG.E desc[UR4][R2.64+0x8], R19 ;  /* 0x0000081302007986 */ /* 0x000fe6000c101904 */
[----:B------:R-:W-:Y:S01]  /*0ad0*/  IMAD.IADD R23, R21, 0x1, R20 ;  /* 0x0000000115177824 */ /* 0x000fe200078e0214 */
[----:B------:R-:W-:Y:S03]  /*0ae0*/  STG.E desc[UR4][R2.64+0xc], R21 ;  /* 0x00000c1502007986 */ /* 0x000fe6000c101904 */
[----:B------:R-:W-:Y:S01]  /*0af0*/  IMAD.IADD R9, R23, 0x1, R22 ;  /* 0x0000000117097824 */ /* 0x000fe200078e0216 */
[----:B------:R-:W-:Y:S04]  /*0b00*/  STG.E desc[UR4][R2.64+0x10], R23 ;  /* 0x0000101702007986 */ /* 0x000fe8000c101904 */
[----:B------:R0:W-:Y:S02]  /*0b10*/  STG.E desc[UR4][R2.64+0x14], R9 ;  /* 0x0000140902007986 */ /* 0x0001e4000c101904 */
[----:B0-----:R-:W-:Y:S01]  /*0b20*/  IMAD.MOV.U32 R2, RZ, RZ, R8 ;  /* 0x000000ffff027224 */ /* 0x001fe200078e0008 */
[----:B------:R-:W-:-:S07]  /*0b30*/  MOV R3, R11 ;  /* 0x0000000b00037202 */ /* 0x000fce0000000f00 */
.L_x_8:
[----:B------:R-:W-:Y:S05]  /*0b40*/  BSYNC.RECONVERGENT B2 ;  /* 0x0000000000027941 */ /* 0x000fea0003800200 */
.L_x_7:
[----:B------:R-:W-:-:S04]  /*0b50*/  ISETP.NE.U32.AND P1, PT, R7, RZ, PT ;  /* 0x000000ff0700720c */ /* 0x000fc80003f25070 */
[----:B------:R-:W-:-:S13]  /*0b60*/  ISETP.NE.OR.EX P0, PT, R6, RZ, P0, P1 ;  /* 0x000000ff0600720c */ /* 0x000fda0000705710 */
[----:B------:R-:W-:Y:S05]  /*0b70*/  @!P0 BREAK.RELIABLE B0 ;  /* 0x0000000000008942 */ /* 0x000fea0003800100 */
[----:B------:R-:W-:Y:S05]  /*0b80*/  @!P0 BRA `(.L_x_1) ;  /* 0x0000000000608947 */ /* 0x000fea0003800000 */
.L_x_3:
[----:B------:R-:W-:Y:S05]  /*0b90*/  BSYNC.RELIABLE B0 ;  /* 0x0000000000007941 */ /* 0x000fea0003800100 */
.L_x_2:
[----:B------:R-:W2:Y:S04]  /*0ba0*/  LDG.E R8, desc[UR4][R2.64+-0x8] ;  /* 0xfffff80402087981 */ /* 0x000ea8000c1e1900 */
[----:B------:R-:W3:Y:S04]  /*0bb0*/  LDG.E R10, desc[UR4][R2.64+-0x4] ;  /* 0xfffffc04020a7981 */ /* 0x000ee8000c1e1900 */
[----:B------:R-:W4:Y:S04]  /*0bc0*/  LDG.E R12, desc[UR4][R2.64] ;  /* 0x00000004020c7981 */ /* 0x000f28000c1e1900 */
[----:B------:R-:W5:Y:S01]  /*0bd0*/  LDG.E R14, desc[UR4][R2.64+0x4] ;  /* 0x00000404020e7981 */ /* 0x000f62000c1e1900 */
[----:B------:R-:W-:-:S02]  /*0be0*/  IADD3 R7, P0, PT, R7, -0x4, RZ ;  /* 0xfffffffc07077810 */ /* 0x000fc40007f1e0ff */
[----:B------:R-:W-:Y:S02]  /*0bf0*/  IADD3 R0, P1, PT, R0, 0x4, RZ ;  /* 0x0000000400007810 */ /* 0x000fe40007f3e0ff */
[----:B------:R-:W-:Y:S02]  /*0c00*/  IADD3.X R6, PT, PT, R6, -0x1, RZ, P0, !PT ;  /* 0xffffffff06067810 */ /* 0x000fe400007fe4ff */
[----:B------:R-:W-:Y:S01]  /*0c10*/  ISETP.NE.U32.AND P0, PT, R7, RZ, PT ;  /* 0x000000ff0700720c */ /* 0x000fe20003f05070 */
[----:B------:R-:W-:-:S03]  /*0c20*/  IMAD.X R5, RZ, RZ, R5, P1 ;  /* 0x000000ffff057224 */ /* 0x000fc600008e0605 */
[----:B------:R-:W-:Y:S01]  /*0c30*/  ISETP.NE.AND.EX P0, PT, R6, RZ, PT, P0 ;  /* 0x000000ff0600720c */ /* 0x000fe20003f05300 */
[----:B--2---:R-:W-:Y:S01]  /*0c40*/  IMAD.IADD R11, R8, 0x1, R9 ;  /* 0x00000001080b7824 */ /* 0x004fe200078e0209 */
[----:B------:R-:W-:-:S03]  /*0c50*/  IADD3 R8, P2, PT, R2, 0x10, RZ ;  /* 0x0000001002087810 */ /* 0x000fc60007f5e0ff */
[----:B---3--:R-:W-:Y:S01]  /*0c60*/  IMAD.IADD R13, R11, 0x1, R10 ;  /* 0x000000010b0d7824 */ /* 0x008fe200078e020a */
[----:B------:R-:W-:Y:S01]  /*0c70*/  STG.E desc[UR4][R2.64+-0x8], R11 ;  /* 0xfffff80b02007986 */ /* 0x000fe2000c101904 */
[----:B------:R-:W-:Y:S02]  /*0c80*/  IMAD.X R17, RZ, RZ, R3, P2 ;  /* 0x000000ffff117224 */ /* 0x000fe400010e0603 */
[----:B----4-:R-:W-:Y:S01]  /*0c90*/  IMAD.IADD R15, R13, 0x1, R12 ;  /* 0x000000010d0f7824 */ /* 0x010fe200078e020c */
[----:B------:R-:W-:Y:S03]  /*0ca0*/  STG.E desc[UR4][R2.64+-0x4], R13 ;  /* 0xfffffc0d02007986 */ /* 0x000fe6000c101904 */
[----:B-----5:R-:W-:Y:S01]  /*0cb0*/  IMAD.IADD R9, R15, 0x1, R14 ;  /* 0x000000010f097824 */ /* 0x020fe200078e020e */
[----:B------:R-:W-:Y:S04]  /*0cc0*/  STG.E desc[UR4][R2.64], R15 ;  /* 0x0000000f02007986 */ /* 0x000fe8000c101904 */
[----:B------:R0:W-:Y:S02]  /*0cd0*/  STG.E desc[UR4][R2.64+0x4], R9 ;  /* 0x0000040902007986 */ /* 0x0001e4000c101904 */
[----:B0-----:R-:W-:-:S02]  /*0ce0*/  IMAD.MOV.U32 R2, RZ, RZ, R8 ;  /* 0x000000ffff027224 */ /* 0x001fc400078e0008 */
[----:B------:R-:W-:Y:S01]  /*0cf0*/  IMAD.MOV.U32 R3, RZ, RZ, R17 ;  /* 0x000000ffff037224 */ /* 0x000fe200078e0011 */
[----:B------:R-:W-:Y:S06]  /*0d00*/  @P0 BRA `(.L_x_2) ;  /* 0xfffffffc00a40947 */ /* 0x000fec000383ffff */
.L_x_1:
[----:B------:R-:W-:Y:S05]  /*0d10*/  BSYNC.RECONVERGENT B1 ;  /* 0x0000000000017941 */ /* 0x000fea0003800200 */
.L_x_0:
[----:B------:R-:W-:Y:S05]  /*0d20*/  WARPSYNC.ALL ;  /* 0x0000000000007948 */ /* 0x000fea0003800000 */
[----:B------:R-:W-:-:S04]  /*0d30*/  ISETP.NE.U32.AND P0, PT, R4, RZ, PT ;  /* 0x000000ff0400720c */ /* 0x000fc80003f05070 */
[----:B------:R-:W-:-:S13]  /*0d40*/  ISETP.NE.AND.EX P0, PT, RZ, RZ, PT, P0 ;  /* 0x000000ffff00720c */ /* 0x000fda0003f05300 */
[----:B------:R-:W-:Y:S05]  /*0d50*/  @!P0 EXIT ;  /* 0x000000000000894d */ /* 0x000fea0003800000 */
[----:B------:R-:W0:Y:S01]  /*0d60*/  LDCU.64 UR6, c[0x0][0x380] ;  /* 0x00007000ff0677ac */ /* 0x000e220008000a00 */
[----:B------:R-:W-:-:S05]  /*0d70*/  IADD3 R4, P1, PT, RZ, -R4, RZ ;  /* 0x80000004ff047210 */ /* 0x000fca0007f3e0ff */
[----:B------:R-:W-:Y:S01]  /*0d80*/  IMAD.X R6, RZ, RZ, -0x1, P1 ;  /* 0xffffffffff067424 */ /* 0x000fe200008e06ff */
[----:B0-----:R-:W-:-:S04]  /*0d90*/  LEA R7, P0, R0, UR6, 0x2 ;  /* 0x0000000600077c11 */ /* 0x001fc8000f8010ff */
[----:B------:R-:W-:-:S09]  /*0da0*/  LEA.HI.X R0, R0, UR7, R5, 0x2, P0 ;  /* 0x0000000700007c11 */ /* 0x000fd200080f1405 */
.L_x_9:
[----:B0-----:R-:W-:Y:S02]  /*0db0*/  IMAD.MOV.U32 R2, RZ, RZ, R7 ;  /* 0x000000ffff027224 */ /* 0x001fe400078e0007 */
[----:B------:R-:W-:-:S05]  /*0dc0*/  IMAD.MOV.U32 R3, RZ, RZ, R0 ;  /* 0x000000ffff037224 */ /* 0x000fca00078e0000 */
[----:B------:R-:W2:Y:S01]  /*0dd0*/  LDG.E R0, desc[UR4][R2.64] ;  /* 0x0000000402007981 */ /* 0x000ea2000c1e1900 */
[----:B------:R-:W-:Y:S02]  /*0de0*/  IADD3 R4, P0, PT, R4, 0x1, RZ ;  /* 0x0000000104047810 */ /* 0x000fe40007f1e0ff */
[----:B------:R-:W-:-:S03]  /*0df0*/  IADD3 R7, P1, PT, R2, 0x4, RZ ;  /* 0x0000000402077810 */ /* 0x000fc60007f3e0ff */
[----:B------:R-:W-:Y:S01]  /*0e00*/  IMAD.X R6, RZ, RZ, R6, P0 ;  /* 0x000000ffff067224 */ /* 0x000fe200000e0606 */
[----:B------:R-:W-:-:S04]  /*0e10*/  ISETP.NE.U32.AND P0, PT, R4, RZ, PT ;  /* 0x000000ff0400720c */ /* 0x000fc80003f05070 */
[----:B------:R-:W-:Y:S01]  /*0e20*/  ISETP.NE.AND.EX P0, PT, R6, RZ, PT, P0 ;  /* 0x000000ff0600720c */ /* 0x000fe20003f05300 */
[----:B--2---:R-:W-:Y:S02]  /*0e30*/  IMAD.IADD R9, R0, 0x1, R9 ;  /* 0x0000000100097824 */ /* 0x004fe400078e0209 */
[----:B------:R-:W-:-:S03]  /*0e40*/  IMAD.X R0, RZ, RZ, R3, P1 ;  /* 0x000000ffff007224 */ /* 0x000fc600008e0603 */
[----:B------:R0:W-:Y:S07]  /*0e50*/  STG.E desc[UR4][R2.64], R9 ;  /* 0x0000000902007986 */ /* 0x0001ee000c101904 */
[----:B------:R-:W-:Y:S05]  /*0e60*/  @P0 BRA `(.L_x_9) ;  /* 0xfffffffc00d00947 */ /* 0x000fea000383ffff */
[----:B------:R-:W-:Y:S05]  /*0e70*/  EXIT ;  /* 0x000000000000794d */ /* 0x000fea0003800000 */
.L_x_10:
[----:B------:R-:W-:-:S00]  /*0e80*/  BRA `(.L_x_10) ;  /* 0xfffffffc00fc7947 */ /* 0x000fc0000383ffff */
[----:B------:R-:W-:-:S00]  /*0e90*/  NOP ;  /* 0x0000000000007918 */ /* 0x000fc00000000000 */
        /* <DEDUP_REMOVED lines=14> */
.L_x_11:


//--------------------- .nv.shared.reserved.0     --------------------------
	.section	.nv.shared.reserved.0,"aw",@nobits
	.weak		__nv_reservedSMEM_offset_0_alias
	.size		__nv_reservedSMEM_offset_0_alias, 0, 64
	.other		__nv_reservedSMEM_offset_0_alias,@"STO_CUDA_RESERVED_SHARED STV_DEFAULT"
__nv_reservedSMEM_offset_0_alias:
	.zero		0
	.zero		64


//--------------------- .nv.constant0._Z1fPii     --------------------------
	.section	.nv.constant0._Z1fPii,"a",@progbits
	.sectionflags	@""
	.align	4
.nv.constant0._Z1fPii:
	.zero		908


//--------------------- SYMBOLS --------------------------

	.type		.nv.reservedSmem.offset0,@object
	.size		.nv.reservedSmem.offset0,0x4
